//
// Generated by NVIDIA NVVM Compiler
//
// Compiler Build ID: CL-36424714
// Cuda compilation tools, release 13.0, V13.0.88
// Based on NVVM 20.0.0
//

.version 9.0
.target sm_100
.address_size 64

	// .globl	_Z5hellov
.extern .func  (.param .b32 func_retval0) vprintf
(
	.param .b64 vprintf_param_0,
	.param .b64 vprintf_param_1
)
;
.global .align 1 .b8 $str[21] = {72, 101, 108, 108, 111, 32, 67, 85, 68, 65, 32, 87, 111, 114, 108, 100, 32, 33, 33, 10};

.visible .entry _Z5hellov()
{
	.reg .b32 	%r<3>;
	.reg .b64 	%rd<3>;

	mov.u64 	%rd1, $str;
	cvta.global.u64 	%rd2, %rd1;
	{ // callseq 0, 0
	.param .b64 param0;
	st.param.b64 	[param0], %rd2;
	.param .b64 param1;
	st.param.b64 	[param1], 0;
	.param .b32 retval0;
	call.uni (retval0), 
	vprintf, 
	(
	param0, 
	param1
	);
	ld.param.b32 	%r1, [retval0];
	} // callseq 0
	ret;

}


// ===== COMPILED SASS (sm_100) =====

	.target	sm_100

	.elftype	@"ET_EXEC"


//--------------------- .note.nv.tkinfo           --------------------------
	.section	.note.nv.tkinfo,"",@"SHT_NOTE"
	.sectionflags	@"SHF_NOTE_NV_TKINFO"
	.tkinfo
        /*0018*/ 	.word	0x00000002
        /*0030*/ 	.string	""
        /*0030*/ 	.string	"ptxas"
        /*0030*/ 	.string	"Cuda compilation tools, release 13.0, V13.0.88"
        /*0030*/ 	.string	"Build cuda_13.0.r13.0/compiler.36424714_0"
        /*0030*/ 	.string	"-arch sm_100 -m 64 "



//--------------------- .note.nv.cuinfo           --------------------------
	.section	.note.nv.cuinfo,"",@"SHT_NOTE"
	.sectionflags	@"SHF_NOTE_NV_CUINFO"
        /*0018*/ 	.short	0x0002
        /*001a*/ 	.short	0x0064
        /*001c*/ 	.short	0x0082
	.zero		2


//--------------------- .nv.info                  --------------------------
	.section	.nv.info,"",@"SHT_CUDA_INFO"
	.align	4


	//----- nvinfo : EIATTR_REGCOUNT
	.align		4
        /*0000*/ 	.byte	0x04, 0x2f
        /*0002*/ 	.short	(.L_2 - .L_1)
	.align		4
.L_1:
        /*0004*/ 	.word	index@(_Z5hellov)
        /*0008*/ 	.word	0x00000018


	//----- nvinfo : EIATTR_FRAME_SIZE
	.align		4
.L_2:
        /*000c*/ 	.byte	0x04, 0x11
        /*000e*/ 	.short	(.L_4 - .L_3)
	.align		4
.L_3:
        /*0010*/ 	.word	index@(_Z5hellov)
        /*0014*/ 	.word	0x00000000


	//----- nvinfo : EIATTR_MIN_STACK_SIZE
	.align		4
.L_4:
        /*0018*/ 	.byte	0x04, 0x12
        /*001a*/ 	.short	(.L_6 - .L_5)
	.align		4
.L_5:
        /*001c*/ 	.word	index@(_Z5hellov)
        /*0020*/ 	.word	0x00000000
.L_6:


//--------------------- .nv.compat                --------------------------
	.section	.nv.compat,"",@"SHT_CUDA_COMPAT_INFO"
	.align	4
        /*0000*/ 	.byte	0x02, 0x09, 0x00, 0x00, 0x02, 0x02, 0x01, 0x00, 0x02, 0x05, 0x05, 0x00, 0x03, 0x07, 0x01, 0x01
        /*0010*/ 	.byte	0x02, 0x03, 0x00, 0x00, 0x02, 0x06, 0x01, 0x00, 0x04, 0x0b, 0x08, 0x00, 0x09, 0x00, 0x00, 0x00
        /*0020*/ 	.byte	0x00, 0x00, 0x00, 0x00


//--------------------- .nv.info._Z5hellov        --------------------------
	.section	.nv.info._Z5hellov,"",@"SHT_CUDA_INFO"
	.sectionflags	@""
	.align	4


	//----- nvinfo : EIATTR_CUDA_API_VERSION
	.align		4
        /*0000*/ 	.byte	0x04, 0x37
        /*0002*/ 	.short	(.L_8 - .L_7)
.L_7:
        /*0004*/ 	.word	0x00000082


	//----- nvinfo : EIATTR_SPARSE_MMA_MASK
	.align		4
.L_8:
        /*0008*/ 	.byte	0x03, 0x50
        /*000a*/ 	.short	0x0000


	//----- nvinfo : EIATTR_MAXREG_COUNT
	.align		4
        /*000c*/ 	.byte	0x03, 0x1b
        /*000e*/ 	.short	0x00ff


	//----- nvinfo : EIATTR_EXTERNS
	.align		4
        /*0010*/ 	.byte	0x04, 0x0f
        /*0012*/ 	.short	(.L_10 - .L_9)


	//   ....[0]....
	.align		4
.L_9:
        /*0014*/ 	.word	index@(vprintf)


	//----- nvinfo : EIATTR_MERCURY_ISA_VERSION
	.align		4
.L_10:
        /*0018*/ 	.byte	0x03, 0x5f
        /*001a*/ 	.short	0x0101


	//----- nvinfo : EIATTR_VRC_CTA_INIT_COUNT
	.align		4
        /*001c*/ 	.byte	0x02, 0x4a
	.zero		1
	.zero		1


	//----- nvinfo : EIATTR_SYSCALL_OFFSETS
	.align		4
        /*0020*/ 	.byte	0x04, 0x46
        /*0022*/ 	.short	(.L_12 - .L_11)


	//   ....[0]....
.L_11:
        /*0024*/ 	.word	0x00000080


	//----- nvinfo : EIATTR_EXIT_INSTR_OFFSETS
	.align		4
.L_12:
        /*0028*/ 	.byte	0x04, 0x1c
        /*002a*/ 	.short	(.L_14 - .L_13)


	//   ....[0]....
.L_13:
        /*002c*/ 	.word	0x00000090


	//----- nvinfo : EIATTR_SW_WAR
	.align		4
.L_14:
        /*0030*/ 	.byte	0x04, 0x36
        /*0032*/ 	.short	(.L_16 - .L_15)
.L_15:
        /*0034*/ 	.word	0x00000008
.L_16:


//--------------------- .nv.callgraph             --------------------------
	.section	.nv.callgraph,"",@"SHT_CUDA_CALLGRAPH"
	.align	4
	.sectionentsize	8
	.align		4
        /*0000*/ 	.word	0x00000000
	.align		4
        /*0004*/ 	.word	0xffffffff
	.align		4
        /*0008*/ 	.word	index@(_Z5hellov)
	.align		4
        /*000c*/ 	.word	index@(vprintf)
	.align		4
        /*0010*/ 	.word	0x00000000
	.align		4
        /*0014*/ 	.word	0xfffffffe
	.align		4
        /*0018*/ 	.word	0x00000000
	.align		4
        /*001c*/ 	.word	0xfffffffd
	.align		4
        /*0020*/ 	.word	0x00000000
	.align		4
        /*0024*/ 	.word	0xfffffffc


//--------------------- .nv.constant4             --------------------------
	.section	.nv.constant4,"a",@progbits
	.align	8
	.align		8
.nv.constant4:
        /*0000*/ 	.dword	vprintf
	.align		8
        /*0008*/ 	.dword	$str


//--------------------- .text._Z5hellov           --------------------------
	.section	.text._Z5hellov,"ax",@progbits
	.align	128
        .global         _Z5hellov
        .type           _Z5hellov,@function
        .size           _Z5hellov,(.L_x_2 - _Z5hellov)
        .other          _Z5hellov,@"STO_CUDA_ENTRY STV_DEFAULT"
_Z5hellov:
.text._Z5hellov:
[----:B------:R-:W0:Y:S01]  /*0000*/  LDC R1, c[0x0][0x37c] ;  /* 0x0000df00ff017b82 */ /* 0x000e220000000800 */
[----:B------:R-:W-:Y:S01]  /*0010*/  MOV R0, 0x0 ;  /* 0x0000000000007802 */ /* 0x000fe20000000f00 */
[----:B------:R-:W1:Y:S01]  /*0020*/  LDCU.64 UR4, c[0x4][0x8] ;  /* 0x01000100ff0477ac */ /* 0x000e620008000a00 */
[----:B------:R-:W-:-:S05]  /*0030*/  CS2R R6, SRZ ;  /* 0x0000000000067805 */ /* 0x000fca000001ff00 */
[----:B------:R2:W3:Y:S01]  /*0040*/  LDC.64 R2, c[0x4][R0] ;  /* 0x0100000000027b82 */ /* 0x0004e20000000a00 */
[----:B-1----:R-:W-:Y:S02]  /*0050*/  IMAD.U32 R4, RZ, RZ, UR4 ;  /* 0x00000004ff047e24 */ /* 0x002fe4000f8e00ff */
[----:B--2---:R-:W-:-:S07]  /*0060*/  IMAD.U32 R5, RZ, RZ, UR5 ;  /* 0x00000005ff057e24 */ /* 0x004fce000f8e00ff */
[----:B------:R-:W-:-:S07]  /*0070*/  LEPC R20, `(.L_x_0) ;  /* 0x000000001014794e */ /* 0x000fce0000000000 */
[----:B0--3--:R-:W-:Y:S05]  /*0080*/  CALL.ABS.NOINC R2 ;  /* 0x0000000002007343 */ /* 0x009fea0003c00000 */
.L_x_0:
[----:B------:R-:W-:Y:S05]  /*0090*/  EXIT ;  /* 0x000000000000794d */ /* 0x000fea0003800000 */
.L_x_1:
[----:B------:R-:W-:-:S00]  /*00a0*/  BRA `(.L_x_1) ;  /* 0xfffffffc00fc7947 */ /* 0x000fc0000383ffff */
[----:B------:R-:W-:-:S00]  /*00b0*/  NOP ;  /* 0x0000000000007918 */ /* 0x000fc00000000000 */
        /* <DEDUP_REMOVED lines=12> */
.L_x_2:


//--------------------- .nv.global.init           --------------------------
	.section	.nv.global.init,"aw",@progbits
.nv.global.init:
	.type		$str,@object
	.size		$str,(.L_0 - $str)
$str:
        /*0000*/ 	.byte	0x48, 0x65, 0x6c, 0x6c, 0x6f, 0x20, 0x43, 0x55, 0x44, 0x41, 0x20, 0x57, 0x6f, 0x72, 0x6c, 0x64
        /*0010*/ 	.byte	0x20, 0x21, 0x21, 0x0a, 0x00
.L_0:


//--------------------- .nv.shared.reserved.0     --------------------------
	.section	.nv.shared.reserved.0,"aw",@nobits
	.weak		__nv_reservedSMEM_offset_0_alias
	.size		__nv_reservedSMEM_offset_0_alias, 0, 64
	.other		__nv_reservedSMEM_offset_0_alias,@"STO_CUDA_RESERVED_SHARED STV_DEFAULT"
__nv_reservedSMEM_offset_0_alias:
	.zero		0
	.zero		64


//--------------------- .nv.constant0._Z5hellov   --------------------------
	.section	.nv.constant0._Z5hellov,"a",@progbits
	.sectionflags	@""
	.align	4
.nv.constant0._Z5hellov:
	.zero		896


//--------------------- SYMBOLS --------------------------

	.type		.nv.reservedSmem.offset0,@object
	.size		.nv.reservedSmem.offset0,0x4
	.type		vprintf,@function
